//
// Generated by NVIDIA NVVM Compiler
//
// Compiler Build ID: CL-36424714
// Cuda compilation tools, release 13.0, V13.0.88
// Based on NVVM 20.0.0
//

.version 9.0
.target sm_100
.address_size 64

	// .globl	_parrilla_generalized

.visible .entry _parrilla_generalized(
	.param .f32 _parrilla_generalized_param_0,
	.param .f32 _parrilla_generalized_param_1,
	.param .f32 _parrilla_generalized_param_2,
	.param .f32 _parrilla_generalized_param_3,
	.param .u64 .ptr .align 1 _parrilla_generalized_param_4,
	.param .u64 .ptr .align 1 _parrilla_generalized_param_5,
	.param .u32 _parrilla_generalized_param_6
)
{
	.reg .pred 	%p<2>;
	.reg .b32 	%r<6>;
	.reg .b32 	%f<6>;
	.reg .b64 	%rd<8>;

	ld.param.f32 	%f1, [_parrilla_generalized_param_0];
	ld.param.f32 	%f2, [_parrilla_generalized_param_1];
	ld.param.u64 	%rd1, [_parrilla_generalized_param_4];
	ld.param.u64 	%rd2, [_parrilla_generalized_param_5];
	ld.param.u32 	%r2, [_parrilla_generalized_param_6];
	mov.u32 	%r3, %tid.x;
	mov.u32 	%r4, %ctaid.x;
	mov.u32 	%r5, %ntid.x;
	mad.lo.s32 	%r1, %r4, %r5, %r3;
	setp.ge.s32 	%p1, %r1, %r2;
	@%p1 bra 	$L__BB0_2;
	cvta.to.global.u64 	%rd3, %rd1;
	cvta.to.global.u64 	%rd4, %rd2;
	cvt.rn.f32.s32 	%f3, %r1;
	fma.rn.f32 	%f4, %f3, 0f3DCCCCCD, %f1;
	mul.wide.s32 	%rd5, %r1, 4;
	add.s64 	%rd6, %rd3, %rd5;
	st.global.f32 	[%rd6], %f4;
	fma.rn.f32 	%f5, %f3, 0f3DCCCCCD, %f2;
	add.s64 	%rd7, %rd4, %rd5;
	st.global.f32 	[%rd7], %f5;
$L__BB0_2:
	ret;

}


// ===== COMPILED SASS (sm_100) =====

	.target	sm_100

	.elftype	@"ET_EXEC"


//--------------------- .note.nv.tkinfo           --------------------------
	.section	.note.nv.tkinfo,"",@"SHT_NOTE"
	.sectionflags	@"SHF_NOTE_NV_TKINFO"
	.tkinfo
        /*0018*/ 	.word	0x00000002
        /*0030*/ 	.string	""
        /*0030*/ 	.string	"ptxas"
        /*0030*/ 	.string	"Cuda compilation tools, release 13.0, V13.0.88"
        /*0030*/ 	.string	"Build cuda_13.0.r13.0/compiler.36424714_0"
        /*0030*/ 	.string	"-arch sm_100 -m 64 "



//--------------------- .note.nv.cuinfo           --------------------------
	.section	.note.nv.cuinfo,"",@"SHT_NOTE"
	.sectionflags	@"SHF_NOTE_NV_CUINFO"
        /*0018*/ 	.short	0x0002
        /*001a*/ 	.short	0x0064
        /*001c*/ 	.short	0x0082
	.zero		2


//--------------------- .nv.info                  --------------------------
	.section	.nv.info,"",@"SHT_CUDA_INFO"
	.align	4


	//----- nvinfo : EIATTR_REGCOUNT
	.align		4
        /*0000*/ 	.byte	0x04, 0x2f
        /*0002*/ 	.short	(.L_1 - .L_0)
	.align		4
.L_0:
        /*0004*/ 	.word	index@(_parrilla_generalized)
        /*0008*/ 	.word	0x00000010


	//----- nvinfo : EIATTR_FRAME_SIZE
	.align		4
.L_1:
        /*000c*/ 	.byte	0x04, 0x11
        /*000e*/ 	.short	(.L_3 - .L_2)
	.align		4
.L_2:
        /*0010*/ 	.word	index@(_parrilla_generalized)
        /*0014*/ 	.word	0x00000000


	//----- nvinfo : EIATTR_MIN_STACK_SIZE
	.align		4
.L_3:
        /*0018*/ 	.byte	0x04, 0x12
        /*001a*/ 	.short	(.L_5 - .L_4)
	.align		4
.L_4:
        /*001c*/ 	.word	index@(_parrilla_generalized)
        /*0020*/ 	.word	0x00000000
.L_5:


//--------------------- .nv.compat                --------------------------
	.section	.nv.compat,"",@"SHT_CUDA_COMPAT_INFO"
	.align	4
        /*0000*/ 	.byte	0x02, 0x09, 0x00, 0x00, 0x02, 0x02, 0x01, 0x00, 0x02, 0x05, 0x05, 0x00, 0x03, 0x07, 0x01, 0x01
        /*0010*/ 	.byte	0x02, 0x03, 0x00, 0x00, 0x02, 0x06, 0x01, 0x00, 0x04, 0x0b, 0x08, 0x00, 0x09, 0x00, 0x00, 0x00
        /*0020*/ 	.byte	0x00, 0x00, 0x00, 0x00


//--------------------- .nv.info._parrilla_generalized --------------------------
	.section	.nv.info._parrilla_generalized,"",@"SHT_CUDA_INFO"
	.sectionflags	@""
	.align	4


	//----- nvinfo : EIATTR_CUDA_API_VERSION
	.align		4
        /*0000*/ 	.byte	0x04, 0x37
        /*0002*/ 	.short	(.L_7 - .L_6)
.L_6:
        /*0004*/ 	.word	0x00000082


	//----- nvinfo : EIATTR_KPARAM_INFO
	.align		4
.L_7:
        /*0008*/ 	.byte	0x04, 0x17
        /*000a*/ 	.short	(.L_9 - .L_8)
.L_8:
        /*000c*/ 	.word	0x00000000
        /*0010*/ 	.short	0x0006
        /*0012*/ 	.short	0x0020
        /*0014*/ 	.byte	0x00, 0xf0, 0x11, 0x00


	//----- nvinfo : EIATTR_KPARAM_INFO
	.align		4
.L_9:
        /*0018*/ 	.byte	0x04, 0x17
        /*001a*/ 	.short	(.L_11 - .L_10)
.L_10:
        /*001c*/ 	.word	0x00000000
        /*0020*/ 	.short	0x0005
        /*0022*/ 	.short	0x0018
        /*0024*/ 	.byte	0x00, 0xf5, 0x21, 0x00


	//----- nvinfo : EIATTR_KPARAM_INFO
	.align		4
.L_11:
        /*0028*/ 	.byte	0x04, 0x17
        /*002a*/ 	.short	(.L_13 - .L_12)
.L_12:
        /*002c*/ 	.word	0x00000000
        /*0030*/ 	.short	0x0004
        /*0032*/ 	.short	0x0010
        /*0034*/ 	.byte	0x00, 0xf5, 0x21, 0x00


	//----- nvinfo : EIATTR_KPARAM_INFO
	.align		4
.L_13:
        /*0038*/ 	.byte	0x04, 0x17
        /*003a*/ 	.short	(.L_15 - .L_14)
.L_14:
        /*003c*/ 	.word	0x00000000
        /*0040*/ 	.short	0x0003
        /*0042*/ 	.short	0x000c
        /*0044*/ 	.byte	0x00, 0xf0, 0x11, 0x00


	//----- nvinfo : EIATTR_KPARAM_INFO
	.align		4
.L_15:
        /*0048*/ 	.byte	0x04, 0x17
        /*004a*/ 	.short	(.L_17 - .L_16)
.L_16:
        /*004c*/ 	.word	0x00000000
        /*0050*/ 	.short	0x0002
        /*0052*/ 	.short	0x0008
        /*0054*/ 	.byte	0x00, 0xf0, 0x11, 0x00


	//----- nvinfo : EIATTR_KPARAM_INFO
	.align		4
.L_17:
        /*0058*/ 	.byte	0x04, 0x17
        /*005a*/ 	.short	(.L_19 - .L_18)
.L_18:
        /*005c*/ 	.word	0x00000000
        /*0060*/ 	.short	0x0001
        /*0062*/ 	.short	0x0004
        /*0064*/ 	.byte	0x00, 0xf0, 0x11, 0x00


	//----- nvinfo : EIATTR_KPARAM_INFO
	.align		4
.L_19:
        /*0068*/ 	.byte	0x04, 0x17
        /*006a*/ 	.short	(.L_21 - .L_20)
.L_20:
        /*006c*/ 	.word	0x00000000
        /*0070*/ 	.short	0x0000
        /*0072*/ 	.short	0x0000
        /*0074*/ 	.byte	0x00, 0xf0, 0x11, 0x00


	//----- nvinfo : EIATTR_SPARSE_MMA_MASK
	.align		4
.L_21:
        /*0078*/ 	.byte	0x03, 0x50
        /*007a*/ 	.short	0x0000


	//----- nvinfo : EIATTR_MAXREG_COUNT
	.align		4
        /*007c*/ 	.byte	0x03, 0x1b
        /*007e*/ 	.short	0x00ff


	//----- nvinfo : EIATTR_MERCURY_ISA_VERSION
	.align		4
        /*0080*/ 	.byte	0x03, 0x5f
        /*0082*/ 	.short	0x0101


	//----- nvinfo : EIATTR_VRC_CTA_INIT_COUNT
	.align		4
        /*0084*/ 	.byte	0x02, 0x4a
	.zero		1
	.zero		1


	//----- nvinfo : EIATTR_EXIT_INSTR_OFFSETS
	.align		4
        /*0088*/ 	.byte	0x04, 0x1c
        /*008a*/ 	.short	(.L_23 - .L_22)


	//   ....[0]....
.L_22:
        /*008c*/ 	.word	0x00000070


	//   ....[1]....
        /*0090*/ 	.word	0x00000130


	//----- nvinfo : EIATTR_CBANK_PARAM_SIZE
	.align		4
.L_23:
        /*0094*/ 	.byte	0x03, 0x19
        /*0096*/ 	.short	0x0024


	//----- nvinfo : EIATTR_PARAM_CBANK
	.align		4
        /*0098*/ 	.byte	0x04, 0x0a
        /*009a*/ 	.short	(.L_25 - .L_24)
	.align		4
.L_24:
        /*009c*/ 	.word	index@(.nv.constant0._parrilla_generalized)
        /*00a0*/ 	.short	0x0380
        /*00a2*/ 	.short	0x0024


	//----- nvinfo : EIATTR_SW_WAR
	.align		4
.L_25:
        /*00a4*/ 	.byte	0x04, 0x36
        /*00a6*/ 	.short	(.L_27 - .L_26)
.L_26:
        /*00a8*/ 	.word	0x00000008
.L_27:


//--------------------- .nv.callgraph             --------------------------
	.section	.nv.callgraph,"",@"SHT_CUDA_CALLGRAPH"
	.align	4
	.sectionentsize	8
	.align		4
        /*0000*/ 	.word	0x00000000
	.align		4
        /*0004*/ 	.word	0xffffffff
	.align		4
        /*0008*/ 	.word	0x00000000
	.align		4
        /*000c*/ 	.word	0xfffffffe
	.align		4
        /*0010*/ 	.word	0x00000000
	.align		4
        /*0014*/ 	.word	0xfffffffd
	.align		4
        /*0018*/ 	.word	0x00000000
	.align		4
        /*001c*/ 	.word	0xfffffffc


//--------------------- .text._parrilla_generalized --------------------------
	.section	.text._parrilla_generalized,"ax",@progbits
	.align	128
        .global         _parrilla_generalized
        .type           _parrilla_generalized,@function
        .size           _parrilla_generalized,(.L_x_1 - _parrilla_generalized)
        .other          _parrilla_generalized,@"STO_CUDA_ENTRY STV_DEFAULT"
_parrilla_generalized:
.text._parrilla_generalized:
[----:B------:R-:W-:Y:S01]  /*0000*/  LDC R1, c[0x0][0x37c] ;  /* 0x0000df00ff017b82 */ /* 0x000fe20000000800 */
[----:B------:R-:W0:Y:S07]  /*0010*/  S2R R7, SR_TID.X ;  /* 0x0000000000077919 */ /* 0x000e2e0000002100 */
[----:B------:R-:W0:Y:S01]  /*0020*/  S2UR UR4, SR_CTAID.X ;  /* 0x00000000000479c3 */ /* 0x000e220000002500 */
[----:B------:R-:W1:Y:S07]  /*0030*/  LDCU UR5, c[0x0][0x3a0] ;  /* 0x00007400ff0577ac */ /* 0x000e6e0008000800 */
[----:B------:R-:W0:Y:S02]  /*0040*/  LDC R0, c[0x0][0x360] ;  /* 0x0000d800ff007b82 */ /* 0x000e240000000800 */
[----:B0-----:R-:W-:-:S05]  /*0050*/  IMAD R7, R0, UR4, R7 ;  /* 0x0000000400077c24 */ /* 0x001fca000f8e0207 */
[----:B-1----:R-:W-:-:S13]  /*0060*/  ISETP.GE.AND P0, PT, R7, UR5, PT ;  /* 0x0000000507007c0c */ /* 0x002fda000bf06270 */
[----:B------:R-:W-:Y:S05]  /*0070*/  @P0 EXIT ;  /* 0x000000000000094d */ /* 0x000fea0003800000 */
[----:B------:R-:W0:Y:S01]  /*0080*/  LDC.64 R12, c[0x0][0x380] ;  /* 0x0000e000ff0c7b82 */ /* 0x000e220000000a00 */
[----:B------:R-:W1:Y:S01]  /*0090*/  LDCU.64 UR4, c[0x0][0x358] ;  /* 0x00006b00ff0477ac */ /* 0x000e620008000a00 */
[----:B------:R-:W-:-:S06]  /*00a0*/  I2FP.F32.S32 R9, R7 ;  /* 0x0000000700097245 */ /* 0x000fcc0000201400 */
[----:B------:R-:W2:Y:S08]  /*00b0*/  LDC.64 R2, c[0x0][0x390] ;  /* 0x0000e400ff027b82 */ /* 0x000eb00000000a00 */
[----:B------:R-:W3:Y:S01]  /*00c0*/  LDC.64 R4, c[0x0][0x398] ;  /* 0x0000e600ff047b82 */ /* 0x000ee20000000a00 */
[C---:B0-----:R-:W-:Y:S01]  /*00d0*/  FFMA R11, R9.reuse, 0.10000000149011611938, R12 ;  /* 0x3dcccccd090b7823 */ /* 0x041fe2000000000c */
[----:B------:R-:W-:Y:S01]  /*00e0*/  FFMA R9, R9, 0.10000000149011611938, R13 ;  /* 0x3dcccccd09097823 */ /* 0x000fe2000000000d */
[----:B--2---:R-:W-:-:S05]  /*00f0*/  IMAD.WIDE R2, R7, 0x4, R2 ;  /* 0x0000000407027825 */ /* 0x004fca00078e0202 */
[----:B-1----:R-:W-:Y:S01]  /*0100*/  STG.E desc[UR4][R2.64], R11 ;  /* 0x0000000b02007986 */ /* 0x002fe2000c101904 */
[----:B---3--:R-:W-:-:S05]  /*0110*/  IMAD.WIDE R4, R7, 0x4, R4 ;  /* 0x0000000407047825 */ /* 0x008fca00078e0204 */
[----:B------:R-:W-:Y:S01]  /*0120*/  STG.E desc[UR4][R4.64], R9 ;  /* 0x0000000904007986 */ /* 0x000fe2000c101904 */
[----:B------:R-:W-:Y:S05]  /*0130*/  EXIT ;  /* 0x000000000000794d */ /* 0x000fea0003800000 */
.L_x_0:
[----:B------:R-:W-:-:S00]  /*0140*/  BRA `(.L_x_0) ;  /* 0xfffffffc00fc7947 */ /* 0x000fc0000383ffff */
[----:B------:R-:W-:-:S00]  /*0150*/  NOP ;  /* 0x0000000000007918 */ /* 0x000fc00000000000 */
        /* <DEDUP_REMOVED lines=10> */
.L_x_1:


//--------------------- .nv.shared.reserved.0     --------------------------
	.section	.nv.shared.reserved.0,"aw",@nobits
	.weak		__nv_reservedSMEM_offset_0_alias
	.size		__nv_reservedSMEM_offset_0_alias, 0, 64
	.other		__nv_reservedSMEM_offset_0_alias,@"STO_CUDA_RESERVED_SHARED STV_DEFAULT"
__nv_reservedSMEM_offset_0_alias:
	.zero		0
	.zero		64


//--------------------- .nv.constant0._parrilla_generalized --------------------------
	.section	.nv.constant0._parrilla_generalized,"a",@progbits
	.sectionflags	@""
	.align	4
.nv.constant0._parrilla_generalized:
	.zero		932


//--------------------- SYMBOLS --------------------------

	.type		.nv.reservedSmem.offset0,@object
	.size		.nv.reservedSmem.offset0,0x4
